//
// Generated by NVIDIA NVVM Compiler
//
// Compiler Build ID: CL-36424714
// Cuda compilation tools, release 13.0, V13.0.88
// Based on NVVM 20.0.0
//

.version 9.0
.target sm_100
.address_size 64

	// .globl	_Z15sortManager_GPUPiS_S_S_iii
.extern .func  (.param .b32 func_retval0) vprintf
(
	.param .b64 vprintf_param_0,
	.param .b64 vprintf_param_1
)
;
.global .align 1 .b8 $str[29] = {69, 82, 82, 79, 82, 32, 116, 104, 114, 101, 97, 100, 32, 110, 117, 109, 32, 37, 100, 32, 98, 108, 111, 99, 107, 32, 37, 100};

.visible .entry _Z15sortManager_GPUPiS_S_S_iii(
	.param .u64 .ptr .align 1 _Z15sortManager_GPUPiS_S_S_iii_param_0,
	.param .u64 .ptr .align 1 _Z15sortManager_GPUPiS_S_S_iii_param_1,
	.param .u64 .ptr .align 1 _Z15sortManager_GPUPiS_S_S_iii_param_2,
	.param .u64 .ptr .align 1 _Z15sortManager_GPUPiS_S_S_iii_param_3,
	.param .u32 _Z15sortManager_GPUPiS_S_S_iii_param_4,
	.param .u32 _Z15sortManager_GPUPiS_S_S_iii_param_5,
	.param .u32 _Z15sortManager_GPUPiS_S_S_iii_param_6
)
{
	.local .align 8 .b8 	__local_depot0[8];
	.reg .b64 	%SP;
	.reg .b64 	%SPL;
	.reg .pred 	%p<22>;
	.reg .b32 	%r<53>;
	.reg .b64 	%rd<42>;

	mov.u64 	%SPL, __local_depot0;
	cvta.local.u64 	%SP, %SPL;
	ld.param.u64 	%rd9, [_Z15sortManager_GPUPiS_S_S_iii_param_0];
	ld.param.u64 	%rd10, [_Z15sortManager_GPUPiS_S_S_iii_param_1];
	ld.param.u64 	%rd11, [_Z15sortManager_GPUPiS_S_S_iii_param_2];
	ld.param.u64 	%rd12, [_Z15sortManager_GPUPiS_S_S_iii_param_3];
	ld.param.u32 	%r20, [_Z15sortManager_GPUPiS_S_S_iii_param_4];
	ld.param.u32 	%r21, [_Z15sortManager_GPUPiS_S_S_iii_param_5];
	ld.param.u32 	%r22, [_Z15sortManager_GPUPiS_S_S_iii_param_6];
	cvta.to.global.u64 	%rd1, %rd9;
	cvta.to.global.u64 	%rd2, %rd11;
	cvta.to.global.u64 	%rd3, %rd10;
	cvta.to.global.u64 	%rd4, %rd12;
	mov.u32 	%r1, %ctaid.x;
	mov.u32 	%r2, %ntid.x;
	mov.u32 	%r23, %tid.x;
	mad.lo.s32 	%r52, %r1, %r2, %r23;
	setp.ge.s32 	%p1, %r52, %r22;
	@%p1 bra 	$L__BB0_16;
	mov.u32 	%r24, %nctaid.x;
	mul.lo.s32 	%r4, %r2, %r24;
	mov.u32 	%r48, %r52;
$L__BB0_2:
	setp.gt.s32 	%p2, %r48, %r20;
	sub.s32 	%r25, %r48, %r20;
	selp.b32 	%r49, %r25, 0, %p2;
	min.s32 	%r51, %r48, %r20;
	mov.u32 	%r50, %r49;
$L__BB0_3:
	sub.s32 	%r26, %r51, %r49;
	abs.s32 	%r27, %r26;
	shr.u32 	%r28, %r27, 31;
	add.s32 	%r29, %r27, %r28;
	shr.s32 	%r30, %r29, 1;
	sub.s32 	%r11, %r51, %r30;
	add.s32 	%r12, %r30, %r50;
	setp.lt.s32 	%p3, %r11, 0;
	setp.gt.s32 	%p4, %r12, %r21;
	or.pred  	%p5, %p3, %p4;
	@%p5 bra 	$L__BB0_13;
	setp.eq.s32 	%p6, %r11, %r20;
	setp.eq.s32 	%p7, %r12, 0;
	or.pred  	%p8, %p6, %p7;
	mul.wide.u32 	%rd13, %r11, 4;
	add.s64 	%rd5, %rd1, %rd13;
	mul.wide.s32 	%rd14, %r12, 4;
	add.s64 	%rd6, %rd3, %rd14;
	@%p8 bra 	$L__BB0_6;
	ld.global.u32 	%r32, [%rd5];
	ld.global.u32 	%r33, [%rd6+-4];
	setp.le.s32 	%p9, %r32, %r33;
	@%p9 bra 	$L__BB0_13;
$L__BB0_6:
	setp.eq.s32 	%p10, %r12, %r21;
	setp.eq.s32 	%p11, %r11, 0;
	or.pred  	%p12, %p10, %p11;
	@%p12 bra 	$L__BB0_8;
	add.s32 	%r51, %r11, -1;
	mul.wide.u32 	%rd15, %r51, 4;
	add.s64 	%rd16, %rd1, %rd15;
	ld.global.u32 	%r34, [%rd16];
	ld.global.u32 	%r35, [%rd6];
	setp.gt.s32 	%p13, %r34, %r35;
	@%p13 bra 	$L__BB0_12;
$L__BB0_8:
	setp.ge.s32 	%p14, %r11, %r20;
	@%p14 bra 	$L__BB0_14;
	setp.eq.s32 	%p15, %r12, %r21;
	@%p15 bra 	$L__BB0_11;
	ld.global.u32 	%r36, [%rd5];
	ld.global.u32 	%r37, [%rd6];
	setp.gt.s32 	%p16, %r36, %r37;
	@%p16 bra 	$L__BB0_14;
$L__BB0_11:
	mul.wide.s32 	%rd21, %r48, 4;
	add.s64 	%rd22, %rd4, %rd21;
	mov.b32 	%r39, 1;
	st.global.u32 	[%rd22], %r39;
	mul.wide.s32 	%rd23, %r22, 4;
	add.s64 	%rd24, %rd22, %rd23;
	st.global.u32 	[%rd24], %r11;
	bra.uni 	$L__BB0_15;
$L__BB0_12:
	add.s32 	%r50, %r12, 1;
	bra.uni 	$L__BB0_3;
$L__BB0_13:
	add.s32 	%r49, %r11, 1;
	bra.uni 	$L__BB0_3;
$L__BB0_14:
	mul.wide.s32 	%rd17, %r48, 4;
	add.s64 	%rd18, %rd4, %rd17;
	mov.b32 	%r38, 0;
	st.global.u32 	[%rd18], %r38;
	mul.wide.s32 	%rd19, %r22, 4;
	add.s64 	%rd20, %rd18, %rd19;
	st.global.u32 	[%rd20], %r12;
$L__BB0_15:
	add.s32 	%r48, %r48, %r4;
	setp.lt.s32 	%p17, %r48, %r22;
	@%p17 bra 	$L__BB0_2;
$L__BB0_16:
	setp.ge.s32 	%p18, %r52, %r22;
	@%p18 bra 	$L__BB0_24;
	mov.u32 	%r40, %nctaid.x;
	mul.lo.s32 	%r17, %r2, %r40;
	add.u64 	%rd25, %SP, 0;
	add.u64 	%rd7, %SPL, 0;
	mul.wide.s32 	%rd27, %r22, 4;
	mov.u64 	%rd39, $str;
$L__BB0_18:
	mul.wide.s32 	%rd26, %r52, 4;
	add.s64 	%rd8, %rd4, %rd26;
	ld.global.u32 	%r41, [%rd8];
	setp.eq.s32 	%p19, %r41, 0;
	@%p19 bra 	$L__BB0_21;
	setp.ne.s32 	%p20, %r41, 1;
	@%p20 bra 	$L__BB0_22;
	add.s64 	%rd34, %rd8, %rd27;
	ld.global.u32 	%r44, [%rd34];
	mul.wide.s32 	%rd35, %r44, 4;
	add.s64 	%rd36, %rd1, %rd35;
	ld.global.u32 	%r45, [%rd36];
	add.s64 	%rd38, %rd2, %rd26;
	st.global.u32 	[%rd38], %r45;
	bra.uni 	$L__BB0_23;
$L__BB0_21:
	add.s64 	%rd28, %rd8, %rd27;
	ld.global.u32 	%r42, [%rd28];
	mul.wide.s32 	%rd29, %r42, 4;
	add.s64 	%rd30, %rd3, %rd29;
	ld.global.u32 	%r43, [%rd30];
	add.s64 	%rd32, %rd2, %rd26;
	st.global.u32 	[%rd32], %r43;
	bra.uni 	$L__BB0_23;
$L__BB0_22:
	st.local.v2.u32 	[%rd7], {%r52, %r1};
	cvta.global.u64 	%rd40, %rd39;
	{ // callseq 0, 0
	.param .b64 param0;
	st.param.b64 	[param0], %rd40;
	.param .b64 param1;
	st.param.b64 	[param1], %rd25;
	.param .b32 retval0;
	call.uni (retval0), 
	vprintf, 
	(
	param0, 
	param1
	);
	ld.param.b32 	%r46, [retval0];
	} // callseq 0
$L__BB0_23:
	add.s32 	%r52, %r52, %r17;
	setp.lt.s32 	%p21, %r52, %r22;
	@%p21 bra 	$L__BB0_18;
$L__BB0_24:
	ret;

}


// ===== COMPILED SASS (sm_100) =====

	.target	sm_100

	.elftype	@"ET_EXEC"


//--------------------- .note.nv.tkinfo           --------------------------
	.section	.note.nv.tkinfo,"",@"SHT_NOTE"
	.sectionflags	@"SHF_NOTE_NV_TKINFO"
	.tkinfo
        /*0018*/ 	.word	0x00000002
        /*0030*/ 	.string	""
        /*0030*/ 	.string	"ptxas"
        /*0030*/ 	.string	"Cuda compilation tools, release 13.0, V13.0.88"
        /*0030*/ 	.string	"Build cuda_13.0.r13.0/compiler.36424714_0"
        /*0030*/ 	.string	"-arch sm_100 -m 64 "



//--------------------- .note.nv.cuinfo           --------------------------
	.section	.note.nv.cuinfo,"",@"SHT_NOTE"
	.sectionflags	@"SHF_NOTE_NV_CUINFO"
        /*0018*/ 	.short	0x0002
        /*001a*/ 	.short	0x0064
        /*001c*/ 	.short	0x0082
	.zero		2


//--------------------- .nv.info                  --------------------------
	.section	.nv.info,"",@"SHT_CUDA_INFO"
	.align	4


	//----- nvinfo : EIATTR_REGCOUNT
	.align		4
        /*0000*/ 	.byte	0x04, 0x2f
        /*0002*/ 	.short	(.L_2 - .L_1)
	.align		4
.L_1:
        /*0004*/ 	.word	index@(_Z15sortManager_GPUPiS_S_S_iii)
        /*0008*/ 	.word	0x0000001a


	//----- nvinfo : EIATTR_FRAME_SIZE
	.align		4
.L_2:
        /*000c*/ 	.byte	0x04, 0x11
        /*000e*/ 	.short	(.L_4 - .L_3)
	.align		4
.L_3:
        /*0010*/ 	.word	index@(_Z15sortManager_GPUPiS_S_S_iii)
        /*0014*/ 	.word	0x00000008


	//----- nvinfo : EIATTR_MIN_STACK_SIZE
	.align		4
.L_4:
        /*0018*/ 	.byte	0x04, 0x12
        /*001a*/ 	.short	(.L_6 - .L_5)
	.align		4
.L_5:
        /*001c*/ 	.word	index@(_Z15sortManager_GPUPiS_S_S_iii)
        /*0020*/ 	.word	0x00000008
.L_6:


//--------------------- .nv.compat                --------------------------
	.section	.nv.compat,"",@"SHT_CUDA_COMPAT_INFO"
	.align	4
        /*0000*/ 	.byte	0x02, 0x09, 0x00, 0x00, 0x02, 0x02, 0x01, 0x00, 0x02, 0x05, 0x05, 0x00, 0x03, 0x07, 0x01, 0x01
        /*0010*/ 	.byte	0x02, 0x03, 0x00, 0x00, 0x02, 0x06, 0x01, 0x00, 0x04, 0x0b, 0x08, 0x00, 0x09, 0x00, 0x00, 0x00
        /*0020*/ 	.byte	0x00, 0x00, 0x00, 0x00


//--------------------- .nv.info._Z15sortManager_GPUPiS_S_S_iii --------------------------
	.section	.nv.info._Z15sortManager_GPUPiS_S_S_iii,"",@"SHT_CUDA_INFO"
	.sectionflags	@""
	.align	4


	//----- nvinfo : EIATTR_CUDA_API_VERSION
	.align		4
        /*0000*/ 	.byte	0x04, 0x37
        /*0002*/ 	.short	(.L_8 - .L_7)
.L_7:
        /*0004*/ 	.word	0x00000082


	//----- nvinfo : EIATTR_KPARAM_INFO
	.align		4
.L_8:
        /*0008*/ 	.byte	0x04, 0x17
        /*000a*/ 	.short	(.L_10 - .L_9)
.L_9:
        /*000c*/ 	.word	0x00000000
        /*0010*/ 	.short	0x0006
        /*0012*/ 	.short	0x0028
        /*0014*/ 	.byte	0x00, 0xf0, 0x11, 0x00


	//----- nvinfo : EIATTR_KPARAM_INFO
	.align		4
.L_10:
        /*0018*/ 	.byte	0x04, 0x17
        /*001a*/ 	.short	(.L_12 - .L_11)
.L_11:
        /*001c*/ 	.word	0x00000000
        /*0020*/ 	.short	0x0005
        /*0022*/ 	.short	0x0024
        /*0024*/ 	.byte	0x00, 0xf0, 0x11, 0x00


	//----- nvinfo : EIATTR_KPARAM_INFO
	.align		4
.L_12:
        /*0028*/ 	.byte	0x04, 0x17
        /*002a*/ 	.short	(.L_14 - .L_13)
.L_13:
        /*002c*/ 	.word	0x00000000
        /*0030*/ 	.short	0x0004
        /*0032*/ 	.short	0x0020
        /*0034*/ 	.byte	0x00, 0xf0, 0x11, 0x00


	//----- nvinfo : EIATTR_KPARAM_INFO
	.align		4
.L_14:
        /*0038*/ 	.byte	0x04, 0x17
        /*003a*/ 	.short	(.L_16 - .L_15)
.L_15:
        /*003c*/ 	.word	0x00000000
        /*0040*/ 	.short	0x0003
        /*0042*/ 	.short	0x0018
        /*0044*/ 	.byte	0x00, 0xf5, 0x21, 0x00


	//----- nvinfo : EIATTR_KPARAM_INFO
	.align		4
.L_16:
        /*0048*/ 	.byte	0x04, 0x17
        /*004a*/ 	.short	(.L_18 - .L_17)
.L_17:
        /*004c*/ 	.word	0x00000000
        /*0050*/ 	.short	0x0002
        /*0052*/ 	.short	0x0010
        /*0054*/ 	.byte	0x00, 0xf5, 0x21, 0x00


	//----- nvinfo : EIATTR_KPARAM_INFO
	.align		4
.L_18:
        /*0058*/ 	.byte	0x04, 0x17
        /*005a*/ 	.short	(.L_20 - .L_19)
.L_19:
        /*005c*/ 	.word	0x00000000
        /*0060*/ 	.short	0x0001
        /*0062*/ 	.short	0x0008
        /*0064*/ 	.byte	0x00, 0xf5, 0x21, 0x00


	//----- nvinfo : EIATTR_KPARAM_INFO
	.align		4
.L_20:
        /*0068*/ 	.byte	0x04, 0x17
        /*006a*/ 	.short	(.L_22 - .L_21)
.L_21:
        /*006c*/ 	.word	0x00000000
        /*0070*/ 	.short	0x0000
        /*0072*/ 	.short	0x0000
        /*0074*/ 	.byte	0x00, 0xf5, 0x21, 0x00


	//----- nvinfo : EIATTR_SPARSE_MMA_MASK
	.align		4
.L_22:
        /*0078*/ 	.byte	0x03, 0x50
        /*007a*/ 	.short	0x0000


	//----- nvinfo : EIATTR_MAXREG_COUNT
	.align		4
        /*007c*/ 	.byte	0x03, 0x1b
        /*007e*/ 	.short	0x00ff


	//----- nvinfo : EIATTR_EXTERNS
	.align		4
        /*0080*/ 	.byte	0x04, 0x0f
        /*0082*/ 	.short	(.L_24 - .L_23)


	//   ....[0]....
	.align		4
.L_23:
        /*0084*/ 	.word	index@(vprintf)


	//----- nvinfo : EIATTR_MERCURY_ISA_VERSION
	.align		4
.L_24:
        /*0088*/ 	.byte	0x03, 0x5f
        /*008a*/ 	.short	0x0101


	//----- nvinfo : EIATTR_VRC_CTA_INIT_COUNT
	.align		4
        /*008c*/ 	.byte	0x02, 0x4a
	.zero		1
	.zero		1


	//----- nvinfo : EIATTR_SYSCALL_OFFSETS
	.align		4
        /*0090*/ 	.byte	0x04, 0x46
        /*0092*/ 	.short	(.L_26 - .L_25)


	//   ....[0]....
.L_25:
        /*0094*/ 	.word	0x00000850


	//----- nvinfo : EIATTR_EXIT_INSTR_OFFSETS
	.align		4
.L_26:
        /*0098*/ 	.byte	0x04, 0x1c
        /*009a*/ 	.short	(.L_28 - .L_27)


	//   ....[0]....
.L_27:
        /*009c*/ 	.word	0x00000660


	//   ....[1]....
        /*00a0*/ 	.word	0x00000940


	//----- nvinfo : EIATTR_CRS_STACK_SIZE
	.align		4
.L_28:
        /*00a4*/ 	.byte	0x04, 0x1e
        /*00a6*/ 	.short	(.L_30 - .L_29)
.L_29:
        /*00a8*/ 	.word	0x00000000


	//----- nvinfo : EIATTR_CBANK_PARAM_SIZE
	.align		4
.L_30:
        /*00ac*/ 	.byte	0x03, 0x19
        /*00ae*/ 	.short	0x002c


	//----- nvinfo : EIATTR_PARAM_CBANK
	.align		4
        /*00b0*/ 	.byte	0x04, 0x0a
        /*00b2*/ 	.short	(.L_32 - .L_31)
	.align		4
.L_31:
        /*00b4*/ 	.word	index@(.nv.constant0._Z15sortManager_GPUPiS_S_S_iii)
        /*00b8*/ 	.short	0x0380
        /*00ba*/ 	.short	0x002c


	//----- nvinfo : EIATTR_SW_WAR
	.align		4
.L_32:
        /*00bc*/ 	.byte	0x04, 0x36
        /*00be*/ 	.short	(.L_34 - .L_33)
.L_33:
        /*00c0*/ 	.word	0x00000008
.L_34:


//--------------------- .nv.callgraph             --------------------------
	.section	.nv.callgraph,"",@"SHT_CUDA_CALLGRAPH"
	.align	4
	.sectionentsize	8
	.align		4
        /*0000*/ 	.word	0x00000000
	.align		4
        /*0004*/ 	.word	0xffffffff
	.align		4
        /*0008*/ 	.word	index@(_Z15sortManager_GPUPiS_S_S_iii)
	.align		4
        /*000c*/ 	.word	index@(vprintf)
	.align		4
        /*0010*/ 	.word	0x00000000
	.align		4
        /*0014*/ 	.word	0xfffffffe
	.align		4
        /*0018*/ 	.word	0x00000000
	.align		4
        /*001c*/ 	.word	0xfffffffd
	.align		4
        /*0020*/ 	.word	0x00000000
	.align		4
        /*0024*/ 	.word	0xfffffffc


//--------------------- .nv.constant4             --------------------------
	.section	.nv.constant4,"a",@progbits
	.align	8
	.align		8
.nv.constant4:
        /*0000*/ 	.dword	vprintf
	.align		8
        /*0008*/ 	.dword	$str


//--------------------- .text._Z15sortManager_GPUPiS_S_S_iii --------------------------
	.section	.text._Z15sortManager_GPUPiS_S_S_iii,"ax",@progbits
	.align	128
        .global         _Z15sortManager_GPUPiS_S_S_iii
        .type           _Z15sortManager_GPUPiS_S_S_iii,@function
        .size           _Z15sortManager_GPUPiS_S_S_iii,(.L_x_23 - _Z15sortManager_GPUPiS_S_S_iii)
        .other          _Z15sortManager_GPUPiS_S_S_iii,@"STO_CUDA_ENTRY STV_DEFAULT"
_Z15sortManager_GPUPiS_S_S_iii:
.text._Z15sortManager_GPUPiS_S_S_iii:
[----:B------:R-:W0:Y:S01]  /*0000*/  LDC R1, c[0x0][0x37c] ;  /* 0x0000df00ff017b82 */ /* 0x000e220000000800 */
[----:B------:R-:W1:Y:S01]  /*0010*/  S2R R16, SR_TID.X ;  /* 0x0000000000107919 */ /* 0x000e620000002100 */
[----:B------:R-:W2:Y:S01]  /*0020*/  LDCU UR5, c[0x0][0x2fc] ;  /* 0x00005f80ff0577ac */ /* 0x000ea20008000800 */
[----:B0-----:R-:W-:Y:S01]  /*0030*/  VIADD R1, R1, 0xfffffff8 ;  /* 0xfffffff801017836 */ /* 0x001fe20000000000 */
[----:B------:R-:W-:Y:S01]  /*0040*/  BSSY.RECONVERGENT B0, `(.L_x_0) ;  /* 0x000005f000007945 */ /* 0x000fe20003800200 */
[----:B------:R-:W1:Y:S01]  /*0050*/  S2R R17, SR_CTAID.X ;  /* 0x0000000000117919 */ /* 0x000e620000002500 */
[----:B------:R-:W0:Y:S01]  /*0060*/  LDCU UR6, c[0x0][0x3a8] ;  /* 0x00007500ff0677ac */ /* 0x000e220008000800 */
[----:B------:R-:W1:Y:S01]  /*0070*/  LDCU UR38, c[0x0][0x360] ;  /* 0x00006c00ff2677ac */ /* 0x000e620008000800 */
[----:B------:R-:W3:Y:S01]  /*0080*/  LDCU UR4, c[0x0][0x2f8] ;  /* 0x00005f00ff0477ac */ /* 0x000ee20008000800 */
[----:B------:R-:W4:Y:S01]  /*0090*/  LDCU.64 UR36, c[0x0][0x358] ;  /* 0x00006b00ff2477ac */ /* 0x000f220008000a00 */
[----:B0-----:R-:W-:Y:S01]  /*00a0*/  IMAD.U32 R9, RZ, RZ, UR6 ;  /* 0x00000006ff097e24 */ /* 0x001fe2000f8e00ff */
[----:B---3--:R-:W-:Y:S01]  /*00b0*/  IADD3 R18, P1, PT, R1, UR4, RZ ;  /* 0x0000000401127c10 */ /* 0x008fe2000ff3e0ff */
[----:B-1----:R-:W-:-:S04]  /*00c0*/  IMAD R16, R17, UR38, R16 ;  /* 0x0000002611107c24 */ /* 0x002fc8000f8e0210 */
[----:B--2---:R-:W-:Y:S01]  /*00d0*/  IMAD.X R2, RZ, RZ, UR5, P1 ;  /* 0x00000005ff027e24 */ /* 0x004fe200088e06ff */
[----:B------:R-:W-:-:S13]  /*00e0*/  ISETP.GE.AND P0, PT, R16, R9, PT ;  /* 0x000000091000720c */ /* 0x000fda0003f06270 */
[----:B----4-:R-:W-:Y:S05]  /*00f0*/  @P0 BRA `(.L_x_1) ;  /* 0x00000004004c0947 */ /* 0x010fea0003800000 */
[----:B------:R-:W0:Y:S01]  /*0100*/  LDC R3, c[0x0][0x370] ;  /* 0x0000dc00ff037b82 */ /* 0x000e220000000800 */
[----:B------:R-:W-:Y:S01]  /*0110*/  MOV R0, R16 ;  /* 0x0000001000007202 */ /* 0x000fe20000000f00 */
[----:B0-----:R-:W-:-:S07]  /*0120*/  IMAD R3, R3, UR38, RZ ;  /* 0x0000002603037c24 */ /* 0x001fce000f8e02ff */
.L_x_15:
[----:B0-----:R-:W0:Y:S01]  /*0130*/  LDCU UR4, c[0x0][0x3a0] ;  /* 0x00007400ff0477ac */ /* 0x001e220008000800 */
[----:B-1----:R-:W1:Y:S01]  /*0140*/  LDC R14, c[0x0][0x3a0] ;  /* 0x0000e800ff0e7b82 */ /* 0x002e620000000800 */
[----:B------:R-:W-:Y:S07]  /*0150*/  BSSY.RECONVERGENT B1, `(.L_x_2) ;  /* 0x000002d000017945 */ /* 0x000fee0003800200 */
[----:B------:R-:W2:Y:S08]  /*0160*/  LDC R20, c[0x0][0x3a4] ;  /* 0x0000e900ff147b82 */ /* 0x000eb00000000800 */
[----:B------:R-:W3:Y:S01]  /*0170*/  LDC.64 R6, c[0x0][0x380] ;  /* 0x0000e000ff067b82 */ /* 0x000ee20000000a00 */
[C---:B0-----:R-:W-:Y:S01]  /*0180*/  VIADD R21, R0.reuse, -UR4 ;  /* 0x8000000400157c36 */ /* 0x041fe20008000000 */
[----:B------:R-:W-:-:S02]  /*0190*/  ISETP.GT.AND P0, PT, R0, UR4, PT ;  /* 0x0000000400007c0c */ /* 0x000fc4000bf04270 */
[----:B------:R-:W-:Y:S02]  /*01a0*/  VIMNMX R22, PT, PT, R0, UR4, PT ;  /* 0x0000000400167c48 */ /* 0x000fe4000bfe0100 */
[----:B------:R-:W-:Y:S02]  /*01b0*/  SEL R21, R21, RZ, P0 ;  /* 0x000000ff15157207 */ /* 0x000fe40000000000 */
[----:B------:R-:W0:Y:S03]  /*01c0*/  LDC.64 R4, c[0x0][0x388] ;  /* 0x0000e200ff047b82 */ /* 0x000e260000000a00 */
[----:B------:R-:W-:-:S07]  /*01d0*/  IMAD.MOV.U32 R23, RZ, RZ, R21 ;  /* 0x000000ffff177224 */ /* 0x000fce00078e0015 */
.L_x_9:
[----:B------:R-:W-:Y:S01]  /*01e0*/  BSSY.RECONVERGENT B2, `(.L_x_3) ;  /* 0x0000019000027945 */ /* 0x000fe20003800200 */
.L_x_7:
[----:B------:R-:W-:Y:S01]  /*01f0*/  IADD3 R8, PT, PT, -R21, R22, RZ ;  /* 0x0000001615087210 */ /* 0x000fe20007ffe1ff */
[----:B------:R-:W-:Y:S03]  /*0200*/  BSSY.RELIABLE B3, `(.L_x_4) ;  /* 0x0000014000037945 */ /* 0x000fe60003800100 */
[----:B------:R-:W-:-:S04]  /*0210*/  IABS R8, R8 ;  /* 0x0000000800087213 */ /* 0x000fc80000000000 */
[----:B------:R-:W-:-:S04]  /*0220*/  LEA.HI R8, R8, R8, RZ, 0x1 ;  /* 0x0000000808087211 */ /* 0x000fc800078f08ff */
[----:B------:R-:W-:-:S05]  /*0230*/  SHF.R.S32.HI R8, RZ, 0x1, R8 ;  /* 0x00000001ff087819 */ /* 0x000fca0000011408 */
[--C-:B------:R-:W-:Y:S02]  /*0240*/  IMAD.IADD R15, R23, 0x1, R8.reuse ;  /* 0x00000001170f7824 */ /* 0x100fe400078e0208 */
[----:B------:R-:W-:-:S03]  /*0250*/  IMAD.IADD R19, R22, 0x1, -R8 ;  /* 0x0000000116137824 */ /* 0x000fc600078e0a08 */
[----:B--2---:R-:W-:-:S04]  /*0260*/  ISETP.GT.AND P0, PT, R15, R20, PT ;  /* 0x000000140f00720c */ /* 0x004fc80003f04270 */
[----:B------:R-:W-:-:S13]  /*0270*/  ISETP.LT.OR P0, PT, R19, RZ, P0 ;  /* 0x000000ff1300720c */ /* 0x000fda0000701670 */
[----:B------:R-:W-:Y:S05]  /*0280*/  @P0 BRA `(.L_x_5) ;  /* 0x00000000002c0947 */ /* 0x000fea0003800000 */
[----:B------:R-:W-:Y:S01]  /*0290*/  ISETP.NE.AND P0, PT, R15, RZ, PT ;  /* 0x000000ff0f00720c */ /* 0x000fe20003f05270 */
[----:B---3--:R-:W-:-:S03]  /*02a0*/  IMAD.WIDE.U32 R8, R19, 0x4, R6 ;  /* 0x0000000413087825 */ /* 0x008fc600078e0006 */
[----:B-1----:R-:W-:Y:S01]  /*02b0*/  ISETP.EQ.OR P0, PT, R19, R14, !P0 ;  /* 0x0000000e1300720c */ /* 0x002fe20004702670 */
[----:B0-----:R-:W-:-:S12]  /*02c0*/  IMAD.WIDE R10, R15, 0x4, R4 ;  /* 0x000000040f0a7825 */ /* 0x001fd800078e0204 */
[----:B------:R-:W-:Y:S05]  /*02d0*/  @P0 BREAK.RELIABLE B3 ;  /* 0x0000000000030942 */ /* 0x000fea0003800100 */
[----:B------:R-:W-:Y:S05]  /*02e0*/  @P0 BRA `(.L_x_6) ;  /* 0x0000000000200947 */ /* 0x000fea0003800000 */
[----:B------:R-:W2:Y:S04]  /*02f0*/  LDG.E R12, desc[UR36][R8.64] ;  /* 0x00000024080c7981 */ /* 0x000ea8000c1e1900 */
[----:B------:R-:W2:Y:S02]  /*0300*/  LDG.E R13, desc[UR36][R10.64+-0x4] ;  /* 0xfffffc240a0d7981 */ /* 0x000ea4000c1e1900 */
[----:B--2---:R-:W-:-:S13]  /*0310*/  ISETP.GT.AND P0, PT, R12, R13, PT ;  /* 0x0000000d0c00720c */ /* 0x004fda0003f04270 */
[----:B------:R-:W-:Y:S05]  /*0320*/  @P0 BREAK.RELIABLE B3 ;  /* 0x0000000000030942 */ /* 0x000fea0003800100 */
[----:B------:R-:W-:Y:S05]  /*0330*/  @P0 BRA `(.L_x_6) ;  /* 0x00000000000c0947 */ /* 0x000fea0003800000 */
.L_x_5:
[----:B------:R-:W-:Y:S05]  /*0340*/  BSYNC.RELIABLE B3 ;  /* 0x0000000000037941 */ /* 0x000fea0003800100 */
.L_x_4:
[----:B------:R-:W-:Y:S01]  /*0350*/  IADD3 R21, PT, PT, R19, 0x1, RZ ;  /* 0x0000000113157810 */ /* 0x000fe20007ffe0ff */
[----:B------:R-:W-:Y:S06]  /*0360*/  BRA `(.L_x_7) ;  /* 0xfffffffc00a07947 */ /* 0x000fec000383ffff */
.L_x_6:
[----:B------:R-:W-:Y:S05]  /*0370*/  BSYNC.RECONVERGENT B2 ;  /* 0x0000000000027941 */ /* 0x000fea0003800200 */
.L_x_3:
[----:B------:R-:W-:-:S04]  /*0380*/  ISETP.NE.AND P0, PT, R19, RZ, PT ;  /* 0x000000ff1300720c */ /* 0x000fc80003f05270 */
[----:B------:R-:W-:-:S13]  /*0390*/  ISETP.EQ.OR P0, PT, R15, R20, !P0 ;  /* 0x000000140f00720c */ /* 0x000fda0004702670 */
[----:B------:R-:W-:Y:S05]  /*03a0*/  @P0 BRA `(.L_x_8) ;  /* 0x00000000001c0947 */ /* 0x000fea0003800000 */
[----:B------:R-:W-:Y:S01]  /*03b0*/  VIADD R22, R19, 0xffffffff ;  /* 0xffffffff13167836 */ /* 0x000fe20000000000 */
[----:B------:R-:W2:Y:S03]  /*03c0*/  LDG.E R23, desc[UR36][R10.64] ;  /* 0x000000240a177981 */ /* 0x000ea6000c1e1900 */
[----:B------:R-:W-:-:S06]  /*03d0*/  IMAD.WIDE.U32 R12, R22, 0x4, R6 ;  /* 0x00000004160c7825 */ /* 0x000fcc00078e0006 */
[----:B------:R-:W2:Y:S02]  /*03e0*/  LDG.E R12, desc[UR36][R12.64] ;  /* 0x000000240c0c7981 */ /* 0x000ea4000c1e1900 */
[----:B--2---:R-:W-:-:S13]  /*03f0*/  ISETP.GT.AND P0, PT, R12, R23, PT ;  /* 0x000000170c00720c */ /* 0x004fda0003f04270 */
[----:B------:R-:W-:Y:S01]  /*0400*/  @P0 VIADD R23, R15, 0x1 ;  /* 0x000000010f170836 */ /* 0x000fe20000000000 */
[----:B------:R-:W-:Y:S06]  /*0410*/  @P0 BRA `(.L_x_9) ;  /* 0xfffffffc00700947 */ /* 0x000fec000383ffff */
.L_x_8:
[----:B------:R-:W-:Y:S05]  /*0420*/  BSYNC.RECONVERGENT B1 ;  /* 0x0000000000017941 */ /* 0x000fea0003800200 */
.L_x_2:
[----:B------:R-:W-:Y:S01]  /*0430*/  ISETP.GE.AND P0, PT, R19, R14, PT ;  /* 0x0000000e1300720c */ /* 0x000fe20003f06270 */
[----:B------:R-:W-:-:S12]  /*0440*/  BSSY.RECONVERGENT B1, `(.L_x_10) ;  /* 0x000001b000017945 */ /* 0x000fd80003800200 */
[----:B------:R-:W-:Y:S05]  /*0450*/  @P0 BRA `(.L_x_11) ;  /* 0x0000000000480947 */ /* 0x000fea0003800000 */
[----:B------:R-:W-:Y:S01]  /*0460*/  ISETP.NE.AND P0, PT, R15, R20, PT ;  /* 0x000000140f00720c */ /* 0x000fe20003f05270 */
[----:B------:R-:W-:-:S12]  /*0470*/  BSSY.RELIABLE B2, `(.L_x_12) ;  /* 0x0000007000027945 */ /* 0x000fd80003800100 */
[----:B------:R-:W-:Y:S05]  /*0480*/  @!P0 BRA `(.L_x_13) ;  /* 0x0000000000148947 */ /* 0x000fea0003800000 */
[----:B------:R-:W2:Y:S04]  /*0490*/  LDG.E R8, desc[UR36][R8.64] ;  /* 0x0000002408087981 */ /* 0x000ea8000c1e1900 */
[----:B------:R-:W2:Y:S02]  /*04a0*/  LDG.E R11, desc[UR36][R10.64] ;  /* 0x000000240a0b7981 */ /* 0x000ea4000c1e1900 */
[----:B--2---:R-:W-:-:S13]  /*04b0*/  ISETP.GT.AND P0, PT, R8, R11, PT ;  /* 0x0000000b0800720c */ /* 0x004fda0003f04270 */
[----:B------:R-:W-:Y:S05]  /*04c0*/  @P0 BREAK.RELIABLE B2 ;  /* 0x0000000000020942 */ /* 0x000fea0003800100 */
[----:B------:R-:W-:Y:S05]  /*04d0*/  @P0 BRA `(.L_x_11) ;  /* 0x0000000000280947 */ /* 0x000fea0003800000 */
.L_x_13:
[----:B------:R-:W-:Y:S05]  /*04e0*/  BSYNC.RELIABLE B2 ;  /* 0x0000000000027941 */ /* 0x000fea0003800100 */
.L_x_12:
[----:B------:R-:W0:Y:S01]  /*04f0*/  LDC.64 R4, c[0x0][0x398] ;  /* 0x0000e600ff047b82 */ /* 0x000e220000000a00 */
[----:B------:R-:W1:Y:S01]  /*0500*/  LDCU UR4, c[0x0][0x3a8] ;  /* 0x00007500ff0477ac */ /* 0x000e620008000800 */
[----:B------:R-:W-:Y:S01]  /*0510*/  IMAD.MOV.U32 R11, RZ, RZ, 0x1 ;  /* 0x00000001ff0b7424 */ /* 0x000fe200078e00ff */
[----:B-1----:R-:W-:Y:S01]  /*0520*/  MOV R9, UR4 ;  /* 0x0000000400097c02 */ /* 0x002fe20008000f00 */
[----:B0-----:R-:W-:-:S05]  /*0530*/  IMAD.WIDE R4, R0, 0x4, R4 ;  /* 0x0000000400047825 */ /* 0x001fca00078e0204 */
[----:B------:R1:W-:Y:S01]  /*0540*/  STG.E desc[UR36][R4.64], R11 ;  /* 0x0000000b04007986 */ /* 0x0003e2000c101924 */
[----:B------:R-:W-:-:S05]  /*0550*/  IMAD.WIDE R6, R9, 0x4, R4 ;  /* 0x0000000409067825 */ /* 0x000fca00078e0204 */
[----:B------:R1:W-:Y:S01]  /*0560*/  STG.E desc[UR36][R6.64], R19 ;  /* 0x0000001306007986 */ /* 0x0003e2000c101924 */
[----:B------:R-:W-:Y:S05]  /*0570*/  BRA `(.L_x_14) ;  /* 0x00000000001c7947 */ /* 0x000fea0003800000 */
.L_x_11:
[----:B------:R-:W0:Y:S01]  /*0580*/  LDC.64 R4, c[0x0][0x398] ;  /* 0x0000e600ff047b82 */ /* 0x000e220000000a00 */
[----:B------:R-:W1:Y:S02]  /*0590*/  LDCU UR4, c[0x0][0x3a8] ;  /* 0x00007500ff0477ac */ /* 0x000e640008000800 */
[----:B-1----:R-:W-:Y:S02]  /*05a0*/  IMAD.U32 R9, RZ, RZ, UR4 ;  /* 0x00000004ff097e24 */ /* 0x002fe4000f8e00ff */
[----:B0-----:R-:W-:-:S05]  /*05b0*/  IMAD.WIDE R4, R0, 0x4, R4 ;  /* 0x0000000400047825 */ /* 0x001fca00078e0204 */
[----:B------:R0:W-:Y:S01]  /*05c0*/  STG.E desc[UR36][R4.64], RZ ;  /* 0x000000ff04007986 */ /* 0x0001e2000c101924 */
[----:B------:R-:W-:-:S05]  /*05d0*/  IMAD.WIDE R6, R9, 0x4, R4 ;  /* 0x0000000409067825 */ /* 0x000fca00078e0204 */
[----:B------:R0:W-:Y:S02]  /*05e0*/  STG.E desc[UR36][R6.64], R15 ;  /* 0x0000000f06007986 */ /* 0x0001e4000c101924 */
.L_x_14:
[----:B------:R-:W-:Y:S05]  /*05f0*/  BSYNC.RECONVERGENT B1 ;  /* 0x0000000000017941 */ /* 0x000fea0003800200 */
.L_x_10:
[----:B------:R-:W-:-:S04]  /*0600*/  IADD3 R0, PT, PT, R3, R0, RZ ;  /* 0x0000000003007210 */ /* 0x000fc80007ffe0ff */
[----:B------:R-:W-:-:S13]  /*0610*/  ISETP.GE.AND P0, PT, R0, R9, PT ;  /* 0x000000090000720c */ /* 0x000fda0003f06270 */
[----:B------:R-:W-:Y:S05]  /*0620*/  @!P0 BRA `(.L_x_15) ;  /* 0xfffffff800c08947 */ /* 0x000fea000383ffff */
.L_x_1:
[----:B------:R-:W-:Y:S05]  /*0630*/  BSYNC.RECONVERGENT B0 ;  /* 0x0000000000007941 */ /* 0x000fea0003800200 */
.L_x_0:
[----:B------:R-:W-:Y:S05]  /*0640*/  WARPSYNC.ALL ;  /* 0x0000000000007948 */ /* 0x000fea0003800000 */
[----:B------:R-:W-:-:S13]  /*0650*/  ISETP.GE.AND P0, PT, R16, R9, PT ;  /* 0x000000091000720c */ /* 0x000fda0003f06270 */
[----:B------:R-:W-:Y:S05]  /*0660*/  @P0 EXIT ;  /* 0x000000000000094d */ /* 0x000fea0003800000 */
[----:B------:R-:W2:Y:S01]  /*0670*/  LDCU UR4, c[0x0][0x370] ;  /* 0x00006e00ff0477ac */ /* 0x000ea20008000800 */
[----:B------:R-:W3:Y:S01]  /*0680*/  LDCU UR39, c[0x0][0x3a8] ;  /* 0x00007500ff2777ac */ /* 0x000ee20008000800 */
[----:B--2---:R-:W-:-:S12]  /*0690*/  UIMAD UR38, UR38, UR4, URZ ;  /* 0x00000004262672a4 */ /* 0x004fd8000f8e02ff */
.L_x_21:
[----:B01----:R-:W0:Y:S02]  /*06a0*/  LDC.64 R4, c[0x0][0x398] ;  /* 0x0000e600ff047b82 */ /* 0x003e240000000a00 */
[----:B0-----:R-:W-:-:S05]  /*06b0*/  IMAD.WIDE R4, R16, 0x4, R4 ;  /* 0x0000000410047825 */ /* 0x001fca00078e0204 */
[----:B------:R-:W2:Y:S01]  /*06c0*/  LDG.E R0, desc[UR36][R4.64] ;  /* 0x0000002404007981 */ /* 0x000ea2000c1e1900 */
[----:B------:R-:W-:Y:S01]  /*06d0*/  BSSY.RECONVERGENT B6, `(.L_x_16) ;  /* 0x0000023000067945 */ /* 0x000fe20003800200 */
[----:B--2---:R-:W-:-:S13]  /*06e0*/  ISETP.NE.AND P0, PT, R0, RZ, PT ;  /* 0x000000ff0000720c */ /* 0x004fda0003f05270 */
[----:B------:R-:W-:Y:S05]  /*06f0*/  @!P0 BRA `(.L_x_17) ;  /* 0x00000000005c8947 */ /* 0x000fea0003800000 */
[----:B------:R-:W-:-:S13]  /*0700*/  ISETP.NE.AND P0, PT, R0, 0x1, PT ;  /* 0x000000010000780c */ /* 0x000fda0003f05270 */
[----:B------:R-:W-:Y:S05]  /*0710*/  @P0 BRA `(.L_x_18) ;  /* 0x0000000000280947 */ /* 0x000fea0003800000 */
[----:B------:R-:W0:Y:S08]  /*0720*/  LDC R3, c[0x0][0x3a8] ;  /* 0x0000ea00ff037b82 */ /* 0x000e300000000800 */
[----:B------:R-:W1:Y:S08]  /*0730*/  LDC.64 R6, c[0x0][0x380] ;  /* 0x0000e000ff067b82 */ /* 0x000e700000000a00 */
[----:B------:R-:W2:Y:S01]  /*0740*/  LDC.64 R8, c[0x0][0x390] ;  /* 0x0000e400ff087b82 */ /* 0x000ea20000000a00 */
[----:B0-----:R-:W-:-:S06]  /*0750*/  IMAD.WIDE R4, R3, 0x4, R4 ;  /* 0x0000000403047825 */ /* 0x001fcc00078e0204 */
[----:B------:R-:W1:Y:S02]  /*0760*/  LDG.E R5, desc[UR36][R4.64] ;  /* 0x0000002404057981 */ /* 0x000e64000c1e1900 */
[----:B-1----:R-:W-:-:S06]  /*0770*/  IMAD.WIDE R6, R5, 0x4, R6 ;  /* 0x0000000405067825 */ /* 0x002fcc00078e0206 */
[----:B------:R-:W4:Y:S01]  /*0780*/  LDG.E R7, desc[UR36][R6.64] ;  /* 0x0000002406077981 */ /* 0x000f22000c1e1900 */
[----:B--2---:R-:W-:-:S05]  /*0790*/  IMAD.WIDE R8, R16, 0x4, R8 ;  /* 0x0000000410087825 */ /* 0x004fca00078e0208 */
[----:B----4-:R0:W-:Y:S01]  /*07a0*/  STG.E desc[UR36][R8.64], R7 ;  /* 0x0000000708007986 */ /* 0x0101e2000c101924 */
[----:B------:R-:W-:Y:S05]  /*07b0*/  BRA `(.L_x_19) ;  /* 0x0000000000507947 */ /* 0x000fea0003800000 */
.L_x_18:
[----:B------:R-:W-:Y:S01]  /*07c0*/  MOV R0, 0x0 ;  /* 0x0000000000007802 */ /* 0x000fe20000000f00 */
[----:B------:R0:W-:Y:S01]  /*07d0*/  STL.64 [R1], R16 ;  /* 0x0000001001007387 */ /* 0x0001e20000100a00 */
[----:B------:R-:W1:Y:S01]  /*07e0*/  LDCU.64 UR4, c[0x4][0x8] ;  /* 0x01000100ff0477ac */ /* 0x000e620008000a00 */
[----:B------:R-:W-:Y:S01]  /*07f0*/  MOV R6, R18 ;  /* 0x0000001200067202 */ /* 0x000fe20000000f00 */
[----:B------:R0:W2:Y:S01]  /*0800*/  LDC.64 R8, c[0x4][R0] ;  /* 0x0100000000087b82 */ /* 0x0000a20000000a00 */
[----:B------:R-:W-:Y:S02]  /*0810*/  IMAD.MOV.U32 R7, RZ, RZ, R2 ;  /* 0x000000ffff077224 */ /* 0x000fe400078e0002 */
[----:B-1----:R-:W-:Y:S02]  /*0820*/  IMAD.U32 R4, RZ, RZ, UR4 ;  /* 0x00000004ff047e24 */ /* 0x002fe4000f8e00ff */
[----:B0-----:R-:W-:-:S07]  /*0830*/  IMAD.U32 R5, RZ, RZ, UR5 ;  /* 0x00000005ff057e24 */ /* 0x001fce000f8e00ff */
[----:B------:R-:W-:-:S07]  /*0840*/  LEPC R20, `(.L_x_20) ;  /* 0x000000001014794e */ /* 0x000fce0000000000 */
[----:B--23--:R-:W-:Y:S05]  /*0850*/  CALL.ABS.NOINC R8 ;  /* 0x0000000008007343 */ /* 0x00cfea0003c00000 */
.L_x_20:
[----:B------:R-:W-:Y:S05]  /*0860*/  BRA `(.L_x_19) ;  /* 0x0000000000247947 */ /* 0x000fea0003800000 */
.L_x_17:
[----:B------:R-:W0:Y:S08]  /*0870*/  LDC R7, c[0x0][0x3a8] ;  /* 0x0000ea00ff077b82 */ /* 0x000e300000000800 */
[----:B------:R-:W1:Y:S01]  /*0880*/  LDC.64 R8, c[0x0][0x390] ;  /* 0x0000e400ff087b82 */ /* 0x000e620000000a00 */
[----:B0-----:R-:W-:-:S07]  /*0890*/  IMAD.WIDE R6, R7, 0x4, R4 ;  /* 0x0000000407067825 */ /* 0x001fce00078e0204 */
[----:B------:R-:W0:Y:S01]  /*08a0*/  LDC.64 R4, c[0x0][0x388] ;  /* 0x0000e200ff047b82 */ /* 0x000e220000000a00 */
[----:B------:R-:W0:Y:S02]  /*08b0*/  LDG.E R7, desc[UR36][R6.64] ;  /* 0x0000002406077981 */ /* 0x000e24000c1e1900 */
[----:B0-----:R-:W-:-:S06]  /*08c0*/  IMAD.WIDE R4, R7, 0x4, R4 ;  /* 0x0000000407047825 */ /* 0x001fcc00078e0204 */
[----:B------:R-:W2:Y:S01]  /*08d0*/  LDG.E R5, desc[UR36][R4.64] ;  /* 0x0000002404057981 */ /* 0x000ea2000c1e1900 */
[----:B-1----:R-:W-:-:S05]  /*08e0*/  IMAD.WIDE R8, R16, 0x4, R8 ;  /* 0x0000000410087825 */ /* 0x002fca00078e0208 */
[----:B--2---:R1:W-:Y:S02]  /*08f0*/  STG.E desc[UR36][R8.64], R5 ;  /* 0x0000000508007986 */ /* 0x0043e4000c101924 */
.L_x_19:
[----:B---3--:R-:W-:Y:S05]  /*0900*/  BSYNC.RECONVERGENT B6 ;  /* 0x0000000000067941 */ /* 0x008fea0003800200 */
.L_x_16:
[----:B------:R-:W-:-:S04]  /*0910*/  IADD3 R16, PT, PT, R16, UR38, RZ ;  /* 0x0000002610107c10 */ /* 0x000fc8000fffe0ff */
[----:B------:R-:W-:-:S13]  /*0920*/  ISETP.GE.AND P0, PT, R16, UR39, PT ;  /* 0x0000002710007c0c */ /* 0x000fda000bf06270 */
[----:B------:R-:W-:Y:S05]  /*0930*/  @!P0 BRA `(.L_x_21) ;  /* 0xfffffffc00588947 */ /* 0x000fea000383ffff */
[----:B------:R-:W-:Y:S05]  /*0940*/  EXIT ;  /* 0x000000000000794d */ /* 0x000fea0003800000 */
.L_x_22:
[----:B------:R-:W-:-:S00]  /*0950*/  BRA `(.L_x_22) ;  /* 0xfffffffc00fc7947 */ /* 0x000fc0000383ffff */
[----:B------:R-:W-:-:S00]  /*0960*/  NOP ;  /* 0x0000000000007918 */ /* 0x000fc00000000000 */
        /* <DEDUP_REMOVED lines=9> */
.L_x_23:


//--------------------- .nv.global.init           --------------------------
	.section	.nv.global.init,"aw",@progbits
.nv.global.init:
	.type		$str,@object
	.size		$str,(.L_0 - $str)
$str:
        /*0000*/ 	.byte	0x45, 0x52, 0x52, 0x4f, 0x52, 0x20, 0x74, 0x68, 0x72, 0x65, 0x61, 0x64, 0x20, 0x6e, 0x75, 0x6d
        /*0010*/ 	.byte	0x20, 0x25, 0x64, 0x20, 0x62, 0x6c, 0x6f, 0x63, 0x6b, 0x20, 0x25, 0x64, 0x00
.L_0:


//--------------------- .nv.shared.reserved.0     --------------------------
	.section	.nv.shared.reserved.0,"aw",@nobits
	.weak		__nv_reservedSMEM_offset_0_alias
	.size		__nv_reservedSMEM_offset_0_alias, 0, 64
	.other		__nv_reservedSMEM_offset_0_alias,@"STO_CUDA_RESERVED_SHARED STV_DEFAULT"
__nv_reservedSMEM_offset_0_alias:
	.zero		0
	.zero		64


//--------------------- .nv.constant0._Z15sortManager_GPUPiS_S_S_iii --------------------------
	.section	.nv.constant0._Z15sortManager_GPUPiS_S_S_iii,"a",@progbits
	.sectionflags	@""
	.align	4
.nv.constant0._Z15sortManager_GPUPiS_S_S_iii:
	.zero		940


//--------------------- SYMBOLS --------------------------

	.type		.nv.reservedSmem.offset0,@object
	.size		.nv.reservedSmem.offset0,0x4
	.type		vprintf,@function
